//
// Generated by NVIDIA NVVM Compiler
//
// Compiler Build ID: CL-36424714
// Cuda compilation tools, release 13.0, V13.0.88
// Based on NVVM 20.0.0
//

.version 9.0
.target sm_100
.address_size 64

	// .globl	_Z10dmulKernelPdS_S_

.visible .entry _Z10dmulKernelPdS_S_(
	.param .u64 .ptr .align 1 _Z10dmulKernelPdS_S__param_0,
	.param .u64 .ptr .align 1 _Z10dmulKernelPdS_S__param_1,
	.param .u64 .ptr .align 1 _Z10dmulKernelPdS_S__param_2
)
{
	.reg .pred 	%p<2>;
	.reg .b32 	%r<5>;
	.reg .b64 	%rd<11>;
	.reg .b64 	%fd<4>;

	ld.param.u64 	%rd1, [_Z10dmulKernelPdS_S__param_0];
	ld.param.u64 	%rd2, [_Z10dmulKernelPdS_S__param_1];
	ld.param.u64 	%rd3, [_Z10dmulKernelPdS_S__param_2];
	mov.u32 	%r2, %ctaid.x;
	mov.u32 	%r3, %ntid.x;
	mov.u32 	%r4, %tid.x;
	mad.lo.s32 	%r1, %r2, %r3, %r4;
	setp.gt.s32 	%p1, %r1, 10;
	@%p1 bra 	$L__BB0_2;
	cvta.to.global.u64 	%rd4, %rd2;
	cvta.to.global.u64 	%rd5, %rd3;
	cvta.to.global.u64 	%rd6, %rd1;
	mul.wide.s32 	%rd7, %r1, 8;
	add.s64 	%rd8, %rd4, %rd7;
	ld.global.f64 	%fd1, [%rd8];
	add.s64 	%rd9, %rd5, %rd7;
	ld.global.f64 	%fd2, [%rd9];
	mul.f64 	%fd3, %fd1, %fd2;
	add.s64 	%rd10, %rd6, %rd7;
	st.global.f64 	[%rd10], %fd3;
$L__BB0_2:
	ret;

}


// ===== COMPILED SASS (sm_100) =====

	.target	sm_100

	.elftype	@"ET_EXEC"


//--------------------- .note.nv.tkinfo           --------------------------
	.section	.note.nv.tkinfo,"",@"SHT_NOTE"
	.sectionflags	@"SHF_NOTE_NV_TKINFO"
	.tkinfo
        /*0018*/ 	.word	0x00000002
        /*0030*/ 	.string	""
        /*0030*/ 	.string	"ptxas"
        /*0030*/ 	.string	"Cuda compilation tools, release 13.0, V13.0.88"
        /*0030*/ 	.string	"Build cuda_13.0.r13.0/compiler.36424714_0"
        /*0030*/ 	.string	"-arch sm_100 -m 64 "



//--------------------- .note.nv.cuinfo           --------------------------
	.section	.note.nv.cuinfo,"",@"SHT_NOTE"
	.sectionflags	@"SHF_NOTE_NV_CUINFO"
        /*0018*/ 	.short	0x0002
        /*001a*/ 	.short	0x0064
        /*001c*/ 	.short	0x0082
	.zero		2


//--------------------- .nv.info                  --------------------------
	.section	.nv.info,"",@"SHT_CUDA_INFO"
	.align	4


	//----- nvinfo : EIATTR_REGCOUNT
	.align		4
        /*0000*/ 	.byte	0x04, 0x2f
        /*0002*/ 	.short	(.L_1 - .L_0)
	.align		4
.L_0:
        /*0004*/ 	.word	index@(_Z10dmulKernelPdS_S_)
        /*0008*/ 	.word	0x0000000e


	//----- nvinfo : EIATTR_FRAME_SIZE
	.align		4
.L_1:
        /*000c*/ 	.byte	0x04, 0x11
        /*000e*/ 	.short	(.L_3 - .L_2)
	.align		4
.L_2:
        /*0010*/ 	.word	index@(_Z10dmulKernelPdS_S_)
        /*0014*/ 	.word	0x00000000


	//----- nvinfo : EIATTR_MIN_STACK_SIZE
	.align		4
.L_3:
        /*0018*/ 	.byte	0x04, 0x12
        /*001a*/ 	.short	(.L_5 - .L_4)
	.align		4
.L_4:
        /*001c*/ 	.word	index@(_Z10dmulKernelPdS_S_)
        /*0020*/ 	.word	0x00000000
.L_5:


//--------------------- .nv.compat                --------------------------
	.section	.nv.compat,"",@"SHT_CUDA_COMPAT_INFO"
	.align	4
        /*0000*/ 	.byte	0x02, 0x09, 0x00, 0x00, 0x02, 0x02, 0x01, 0x00, 0x02, 0x05, 0x05, 0x00, 0x03, 0x07, 0x01, 0x01
        /*0010*/ 	.byte	0x02, 0x03, 0x00, 0x00, 0x02, 0x06, 0x01, 0x00, 0x04, 0x0b, 0x08, 0x00, 0x01, 0x00, 0x00, 0x00
        /*0020*/ 	.byte	0x00, 0x00, 0x00, 0x00


//--------------------- .nv.info._Z10dmulKernelPdS_S_ --------------------------
	.section	.nv.info._Z10dmulKernelPdS_S_,"",@"SHT_CUDA_INFO"
	.sectionflags	@""
	.align	4


	//----- nvinfo : EIATTR_CUDA_API_VERSION
	.align		4
        /*0000*/ 	.byte	0x04, 0x37
        /*0002*/ 	.short	(.L_7 - .L_6)
.L_6:
        /*0004*/ 	.word	0x00000082


	//----- nvinfo : EIATTR_KPARAM_INFO
	.align		4
.L_7:
        /*0008*/ 	.byte	0x04, 0x17
        /*000a*/ 	.short	(.L_9 - .L_8)
.L_8:
        /*000c*/ 	.word	0x00000000
        /*0010*/ 	.short	0x0002
        /*0012*/ 	.short	0x0010
        /*0014*/ 	.byte	0x00, 0xf5, 0x21, 0x00


	//----- nvinfo : EIATTR_KPARAM_INFO
	.align		4
.L_9:
        /*0018*/ 	.byte	0x04, 0x17
        /*001a*/ 	.short	(.L_11 - .L_10)
.L_10:
        /*001c*/ 	.word	0x00000000
        /*0020*/ 	.short	0x0001
        /*0022*/ 	.short	0x0008
        /*0024*/ 	.byte	0x00, 0xf5, 0x21, 0x00


	//----- nvinfo : EIATTR_KPARAM_INFO
	.align		4
.L_11:
        /*0028*/ 	.byte	0x04, 0x17
        /*002a*/ 	.short	(.L_13 - .L_12)
.L_12:
        /*002c*/ 	.word	0x00000000
        /*0030*/ 	.short	0x0000
        /*0032*/ 	.short	0x0000
        /*0034*/ 	.byte	0x00, 0xf5, 0x21, 0x00


	//----- nvinfo : EIATTR_SPARSE_MMA_MASK
	.align		4
.L_13:
        /*0038*/ 	.byte	0x03, 0x50
        /*003a*/ 	.short	0x0000


	//----- nvinfo : EIATTR_MAXREG_COUNT
	.align		4
        /*003c*/ 	.byte	0x03, 0x1b
        /*003e*/ 	.short	0x00ff


	//----- nvinfo : EIATTR_MERCURY_ISA_VERSION
	.align		4
        /*0040*/ 	.byte	0x03, 0x5f
        /*0042*/ 	.short	0x0101


	//----- nvinfo : EIATTR_VRC_CTA_INIT_COUNT
	.align		4
        /*0044*/ 	.byte	0x02, 0x4a
	.zero		1
	.zero		1


	//----- nvinfo : EIATTR_EXIT_INSTR_OFFSETS
	.align		4
        /*0048*/ 	.byte	0x04, 0x1c
        /*004a*/ 	.short	(.L_15 - .L_14)


	//   ....[0]....
.L_14:
        /*004c*/ 	.word	0x00000060


	//   ....[1]....
        /*0050*/ 	.word	0x00000120


	//----- nvinfo : EIATTR_CBANK_PARAM_SIZE
	.align		4
.L_15:
        /*0054*/ 	.byte	0x03, 0x19
        /*0056*/ 	.short	0x0018


	//----- nvinfo : EIATTR_PARAM_CBANK
	.align		4
        /*0058*/ 	.byte	0x04, 0x0a
        /*005a*/ 	.short	(.L_17 - .L_16)
	.align		4
.L_16:
        /*005c*/ 	.word	index@(.nv.constant0._Z10dmulKernelPdS_S_)
        /*0060*/ 	.short	0x0380
        /*0062*/ 	.short	0x0018


	//----- nvinfo : EIATTR_SW_WAR
	.align		4
.L_17:
        /*0064*/ 	.byte	0x04, 0x36
        /*0066*/ 	.short	(.L_19 - .L_18)
.L_18:
        /*0068*/ 	.word	0x00000008
.L_19:


//--------------------- .nv.callgraph             --------------------------
	.section	.nv.callgraph,"",@"SHT_CUDA_CALLGRAPH"
	.align	4
	.sectionentsize	8
	.align		4
        /*0000*/ 	.word	0x00000000
	.align		4
        /*0004*/ 	.word	0xffffffff
	.align		4
        /*0008*/ 	.word	0x00000000
	.align		4
        /*000c*/ 	.word	0xfffffffe
	.align		4
        /*0010*/ 	.word	0x00000000
	.align		4
        /*0014*/ 	.word	0xfffffffd
	.align		4
        /*0018*/ 	.word	0x00000000
	.align		4
        /*001c*/ 	.word	0xfffffffc


//--------------------- .text._Z10dmulKernelPdS_S_ --------------------------
	.section	.text._Z10dmulKernelPdS_S_,"ax",@progbits
	.align	128
        .global         _Z10dmulKernelPdS_S_
        .type           _Z10dmulKernelPdS_S_,@function
        .size           _Z10dmulKernelPdS_S_,(.L_x_1 - _Z10dmulKernelPdS_S_)
        .other          _Z10dmulKernelPdS_S_,@"STO_CUDA_ENTRY STV_DEFAULT"
_Z10dmulKernelPdS_S_:
.text._Z10dmulKernelPdS_S_:
[----:B------:R-:W-:Y:S01]  /*0000*/  LDC R1, c[0x0][0x37c] ;  /* 0x0000df00ff017b82 */ /* 0x000fe20000000800 */
[----:B------:R-:W0:Y:S07]  /*0010*/  S2R R0, SR_TID.X ;  /* 0x0000000000007919 */ /* 0x000e2e0000002100 */
[----:B------:R-:W0:Y:S08]  /*0020*/  S2UR UR4, SR_CTAID.X ;  /* 0x00000000000479c3 */ /* 0x000e300000002500 */
[----:B------:R-:W0:Y:S02]  /*0030*/  LDC R11, c[0x0][0x360] ;  /* 0x0000d800ff0b7b82 */ /* 0x000e240000000800 */
[----:B0-----:R-:W-:-:S05]  /*0040*/  IMAD R11, R11, UR4, R0 ;  /* 0x000000040b0b7c24 */ /* 0x001fca000f8e0200 */
[----:B------:R-:W-:-:S13]  /*0050*/  ISETP.GT.AND P0, PT, R11, 0xa, PT ;  /* 0x0000000a0b00780c */ /* 0x000fda0003f04270 */
[----:B------:R-:W-:Y:S05]  /*0060*/  @P0 EXIT ;  /* 0x000000000000094d */ /* 0x000fea0003800000 */
[----:B------:R-:W0:Y:S01]  /*0070*/  LDC.64 R2, c[0x0][0x388] ;  /* 0x0000e200ff027b82 */ /* 0x000e220000000a00 */
[----:B------:R-:W1:Y:S07]  /*0080*/  LDCU.64 UR4, c[0x0][0x358] ;  /* 0x00006b00ff0477ac */ /* 0x000e6e0008000a00 */
[----:B------:R-:W2:Y:S08]  /*0090*/  LDC.64 R4, c[0x0][0x390] ;  /* 0x0000e400ff047b82 */ /* 0x000eb00000000a00 */
[----:B------:R-:W3:Y:S01]  /*00a0*/  LDC.64 R8, c[0x0][0x380] ;  /* 0x0000e000ff087b82 */ /* 0x000ee20000000a00 */
[----:B0-----:R-:W-:-:S06]  /*00b0*/  IMAD.WIDE R2, R11, 0x8, R2 ;  /* 0x000000080b027825 */ /* 0x001fcc00078e0202 */
[----:B-1----:R-:W4:Y:S01]  /*00c0*/  LDG.E.64 R2, desc[UR4][R2.64] ;  /* 0x0000000402027981 */ /* 0x002f22000c1e1b00 */
[----:B--2---:R-:W-:-:S06]  /*00d0*/  IMAD.WIDE R4, R11, 0x8, R4 ;  /* 0x000000080b047825 */ /* 0x004fcc00078e0204 */
[----:B------:R-:W4:Y:S01]  /*00e0*/  LDG.E.64 R4, desc[UR4][R4.64] ;  /* 0x0000000404047981 */ /* 0x000f22000c1e1b00 */
[----:B---3--:R-:W-:Y:S01]  /*00f0*/  IMAD.WIDE R8, R11, 0x8, R8 ;  /* 0x000000080b087825 */ /* 0x008fe200078e0208 */
[----:B----4-:R-:W-:-:S07]  /*0100*/  DMUL R6, R2, R4 ;  /* 0x0000000402067228 */ /* 0x010fce0000000000 */
[----:B------:R-:W-:Y:S01]  /*0110*/  STG.E.64 desc[UR4][R8.64], R6 ;  /* 0x0000000608007986 */ /* 0x000fe2000c101b04 */
[----:B------:R-:W-:Y:S05]  /*0120*/  EXIT ;  /* 0x000000000000794d */ /* 0x000fea0003800000 */
.L_x_0:
[----:B------:R-:W-:-:S00]  /*0130*/  BRA `(.L_x_0) ;  /* 0xfffffffc00fc7947 */ /* 0x000fc0000383ffff */
[----:B------:R-:W-:-:S00]  /*0140*/  NOP ;  /* 0x0000000000007918 */ /* 0x000fc00000000000 */
        /* <DEDUP_REMOVED lines=11> */
.L_x_1:


//--------------------- .nv.shared.reserved.0     --------------------------
	.section	.nv.shared.reserved.0,"aw",@nobits
	.weak		__nv_reservedSMEM_offset_0_alias
	.size		__nv_reservedSMEM_offset_0_alias, 0, 64
	.other		__nv_reservedSMEM_offset_0_alias,@"STO_CUDA_RESERVED_SHARED STV_DEFAULT"
__nv_reservedSMEM_offset_0_alias:
	.zero		0
	.zero		64


//--------------------- .nv.constant0._Z10dmulKernelPdS_S_ --------------------------
	.section	.nv.constant0._Z10dmulKernelPdS_S_,"a",@progbits
	.sectionflags	@""
	.align	4
.nv.constant0._Z10dmulKernelPdS_S_:
	.zero		920


//--------------------- SYMBOLS --------------------------

	.type		.nv.reservedSmem.offset0,@object
	.size		.nv.reservedSmem.offset0,0x4
